	.headerflags	@"EF_CUDA_TEXMODE_UNIFIED EF_CUDA_64BIT_ADDRESS EF_CUDA_ACCELERATORS EF_CUDA_SM90 EF_CUDA_VIRTUAL_SM(EF_CUDA_SM90)"
	.elftype	@"ET_EXEC"


//--------------------- .nv.info                  --------------------------
	.section	.nv.info,"",@"SHT_CUDA_INFO"
	.align	4


	//----- nvinfo : EIATTR_REGCOUNT
	.align		4
        /*0000*/ 	.byte	0x04, 0x2f
        /*0002*/ 	.short	(.L_1 - .L_0)
	.align		4
.L_0:
        /*0004*/ 	.word	index@(triton_poi_fused_clone_1)
        /*0008*/ 	.word	0x0000000a


	//----- nvinfo : EIATTR_MIN_STACK_SIZE
	.align		4
.L_1:
        /*000c*/ 	.byte	0x04, 0x12
        /*000e*/ 	.short	(.L_3 - .L_2)
	.align		4
.L_2:
        /*0010*/ 	.word	index@(triton_poi_fused_clone_1)
        /*0014*/ 	.word	0x00000000


	//----- nvinfo : EIATTR_FRAME_SIZE
	.align		4
.L_3:
        /*0018*/ 	.byte	0x04, 0x11
        /*001a*/ 	.short	(.L_5 - .L_4)
	.align		4
.L_4:
        /*001c*/ 	.word	index@(triton_poi_fused_clone_1)
        /*0020*/ 	.word	0x00000000


	//----- nvinfo : EIATTR_MIN_STACK_SIZE
	.align		4
.L_5:
        /*0024*/ 	.byte	0x04, 0x12
        /*0026*/ 	.short	(.L_7 - .L_6)
	.align		4
.L_6:
        /*0028*/ 	.word	index@(triton_poi_fused_clone_1)
        /*002c*/ 	.word	0x00000000
.L_7:


//--------------------- .nv.info.triton_poi_fused_clone_1 --------------------------
	.section	.nv.info.triton_poi_fused_clone_1,"",@"SHT_CUDA_INFO"
	.sectionflags	@""
	.align	4


	//----- nvinfo : EIATTR_CUDA_API_VERSION
	.align		4
        /*0000*/ 	.byte	0x04, 0x37
        /*0002*/ 	.short	(.L_9 - .L_8)
.L_8:
        /*0004*/ 	.word	0x0000007c


	//----- nvinfo : EIATTR_KPARAM_INFO
	.align		4
.L_9:
        /*0008*/ 	.byte	0x04, 0x17
        /*000a*/ 	.short	(.L_11 - .L_10)
.L_10:
        /*000c*/ 	.word	0x00000000
        /*0010*/ 	.short	0x0002
        /*0012*/ 	.short	0x0010
        /*0014*/ 	.byte	0x00, 0xf0, 0x11, 0x00


	//----- nvinfo : EIATTR_KPARAM_INFO
	.align		4
.L_11:
        /*0018*/ 	.byte	0x04, 0x17
        /*001a*/ 	.short	(.L_13 - .L_12)
.L_12:
        /*001c*/ 	.word	0x00000000
        /*0020*/ 	.short	0x0001
        /*0022*/ 	.short	0x0008
        /*0024*/ 	.byte	0x00, 0xf4, 0x21, 0x00


	//----- nvinfo : EIATTR_KPARAM_INFO
	.align		4
.L_13:
        /*0028*/ 	.byte	0x04, 0x17
        /*002a*/ 	.short	(.L_15 - .L_14)
.L_14:
        /*002c*/ 	.word	0x00000000
        /*0030*/ 	.short	0x0000
        /*0032*/ 	.short	0x0000
        /*0034*/ 	.byte	0x00, 0xf4, 0x21, 0x00


	//----- nvinfo : EIATTR_SPARSE_MMA_MASK
	.align		4
.L_15:
        /*0038*/ 	.byte	0x03, 0x50
        /*003a*/ 	.short	0x0000


	//----- nvinfo : EIATTR_MAXREG_COUNT
	.align		4
        /*003c*/ 	.byte	0x03, 0x1b
        /*003e*/ 	.short	0x00ff


	//----- nvinfo : EIATTR_EXIT_INSTR_OFFSETS
	.align		4
        /*0040*/ 	.byte	0x04, 0x1c
        /*0042*/ 	.short	(.L_17 - .L_16)


	//   ....[0]....
.L_16:
        /*0044*/ 	.word	0x00000100


	//   ....[1]....
        /*0048*/ 	.word	0x00000120


	//----- nvinfo : EIATTR_REQNTID
	.align		4
.L_17:
        /*004c*/ 	.byte	0x04, 0x10
        /*004e*/ 	.short	(.L_19 - .L_18)
.L_18:
        /*0050*/ 	.word	0x00000080
        /*0054*/ 	.word	0x00000001
        /*0058*/ 	.word	0x00000001


	//----- nvinfo : EIATTR_CRS_STACK_SIZE
	.align		4
.L_19:
        /*005c*/ 	.byte	0x04, 0x1e
        /*005e*/ 	.short	(.L_21 - .L_20)
.L_20:
        /*0060*/ 	.word	0x00000000


	//----- nvinfo : EIATTR_CBANK_PARAM_SIZE
	.align		4
.L_21:
        /*0064*/ 	.byte	0x03, 0x19
        /*0066*/ 	.short	0x0014


	//----- nvinfo : EIATTR_PARAM_CBANK
	.align		4
        /*0068*/ 	.byte	0x04, 0x0a
        /*006a*/ 	.short	(.L_23 - .L_22)
	.align		4
.L_22:
        /*006c*/ 	.word	index@(.nv.constant0.triton_poi_fused_clone_1)
        /*0070*/ 	.short	0x0210
        /*0072*/ 	.short	0x0014


	//----- nvinfo : EIATTR_SW_WAR
	.align		4
.L_23:
        /*0074*/ 	.byte	0x04, 0x36
        /*0076*/ 	.short	(.L_25 - .L_24)
.L_24:
        /*0078*/ 	.word	0x00000008
.L_25:


//--------------------- .nv.callgraph             --------------------------
	.section	.nv.callgraph,"",@"SHT_CUDA_CALLGRAPH"
	.align	4
	.sectionentsize	8
	.align		4
        /*0000*/ 	.word	0x00000000
	.align		4
        /*0004*/ 	.word	0xffffffff
	.align		4
        /*0008*/ 	.word	0x00000000
	.align		4
        /*000c*/ 	.word	0xfffffffe
	.align		4
        /*0010*/ 	.word	0x00000000
	.align		4
        /*0014*/ 	.word	0xfffffffd
	.align		4
        /*0018*/ 	.word	0x00000000
	.align		4
        /*001c*/ 	.word	0xfffffffc


//--------------------- .text.triton_poi_fused_clone_1 --------------------------
	.section	.text.triton_poi_fused_clone_1,"ax",@progbits
	.align	128
        .global         triton_poi_fused_clone_1
        .type           triton_poi_fused_clone_1,@function
        .size           triton_poi_fused_clone_1,(.L_x_3 - triton_poi_fused_clone_1)
        .other          triton_poi_fused_clone_1,@"STO_CUDA_ENTRY STV_DEFAULT"
triton_poi_fused_clone_1:
.text.triton_poi_fused_clone_1:
[----:B------:R-:W0:Y:S02]  /*0000*/  LDC R1, c[0x0][0x28] ;  /* 0x00000a00ff017b82 */ /* 0x000e240000000800 */
[----:B------:R-:W1:Y:S01]  /*0010*/  S2R R0, SR_TID.X ;  /* 0x0000000000007919 */ /* 0x000e620000002100 */
[----:B------:R-:W2:Y:S01]  /*0020*/  LDC.64 R4, c[0x0][0x218] ;  /* 0x00008600ff047b82 */ /* 0x000ea20000000a00 */
[----:B------:R-:W-:Y:S01]  /*0030*/  ULDC.64 UR4, c[0x0][0x208] ;  /* 0x0000820000047ab9 */ /* 0x000fe20000000a00 */
[----:B------:R-:W-:Y:S01]  /*0040*/  BSSY B0, `(.L_x_0) ;  /* 0x000000b000007945 */ /* 0x000fe20003800000 */
[----:B------:R-:W3:Y:S01]  /*0050*/  S2R R7, SR_CTAID.X ;  /* 0x0000000000077919 */ /* 0x000ee20000002500 */
[----:B------:R-:W-:Y:S01]  /*0060*/  HFMA2.MMA R3, -RZ, RZ, 0, 0 ;  /* 0x00000000ff037435 */ /* 0x000fe200000001ff */
[----:B-1----:R-:W-:-:S04]  /*0070*/  LOP3.LUT R0, R0, 0x7f, RZ, 0xc0, !PT ;  /* 0x0000007f00007812 */ /* 0x002fc800078ec0ff */
[----:B---3--:R-:W-:-:S04]  /*0080*/  LEA R7, R7, R0, 0x7 ;  /* 0x0000000007077211 */ /* 0x008fc800078e38ff */
[C---:B------:R-:W-:Y:S01]  /*0090*/  ISETP.GE.AND P0, PT, R7.reuse, 0xc0, PT ;  /* 0x000000c00700780c */ /* 0x040fe20003f06270 */
[----:B--2---:R-:W-:-:S12]  /*00a0*/  IMAD.WIDE R4, R7, 0x4, R4 ;  /* 0x0000000407047825 */ /* 0x004fd800078e0204 */
[----:B------:R-:W-:Y:S05]  /*00b0*/  @P0 BRA `(.L_x_1) ;  /* 0x00000000000c0947 */ /* 0x000fea0003800000 */
[----:B------:R-:W1:Y:S02]  /*00c0*/  LDC.64 R2, c[0x0][0x210] ;  /* 0x00008400ff027b82 */ /* 0x000e640000000a00 */
[----:B-1----:R-:W-:-:S06]  /*00d0*/  IMAD.WIDE R2, R7, 0x4, R2 ;  /* 0x0000000407027825 */ /* 0x002fcc00078e0202 */
[----:B------:R1:W5:Y:S02]  /*00e0*/  LDG.E R3, desc[UR4][R2.64] ;  /* 0x0000000402037981 */ /* 0x000364000c1e1900 */
.L_x_1:
[----:B------:R-:W-:Y:S05]  /*00f0*/  BSYNC B0 ;  /* 0x0000000000007941 */ /* 0x000fea0003800000 */
.L_x_0:
[----:B------:R-:W-:Y:S05]  /*0100*/  @P0 EXIT ;  /* 0x000000000000094d */ /* 0x000fea0003800000 */
[----:B-----5:R-:W-:Y:S01]  /*0110*/  STG.E desc[UR4][R4.64], R3 ;  /* 0x0000000304007986 */ /* 0x020fe2000c101904 */
[----:B------:R-:W-:Y:S05]  /*0120*/  EXIT ;  /* 0x000000000000794d */ /* 0x000fea0003800000 */
.L_x_2:
[----:B------:R-:W-:-:S00]  /*0130*/  BRA `(.L_x_2) ;  /* 0xfffffffc00fc7947 */ /* 0x000fc0000383ffff */
[----:B------:R-:W-:-:S00]  /*0140*/  NOP ;  /* 0x0000000000007918 */ /* 0x000fc00000000000 */
        /* <DEDUP_REMOVED lines=11> */
.L_x_3:


//--------------------- .nv.constant0.triton_poi_fused_clone_1 --------------------------
	.section	.nv.constant0.triton_poi_fused_clone_1,"a",@progbits
	.sectionflags	@""
	.align	4
.nv.constant0.triton_poi_fused_clone_1:
	.zero		548
